//
// Generated by NVIDIA NVVM Compiler
//
// Compiler Build ID: CL-36424714
// Cuda compilation tools, release 13.0, V13.0.88
// Based on NVVM 20.0.0
//

.version 9.0
.target sm_100
.address_size 64

	// .globl	_Z11naiveMatMulPKfS0_Pfiii

.visible .entry _Z11naiveMatMulPKfS0_Pfiii(
	.param .u64 .ptr .align 1 _Z11naiveMatMulPKfS0_Pfiii_param_0,
	.param .u64 .ptr .align 1 _Z11naiveMatMulPKfS0_Pfiii_param_1,
	.param .u64 .ptr .align 1 _Z11naiveMatMulPKfS0_Pfiii_param_2,
	.param .u32 _Z11naiveMatMulPKfS0_Pfiii_param_3,
	.param .u32 _Z11naiveMatMulPKfS0_Pfiii_param_4,
	.param .u32 _Z11naiveMatMulPKfS0_Pfiii_param_5
)
{
	.reg .pred 	%p<13>;
	.reg .b32 	%r<41>;
	.reg .b32 	%f<83>;
	.reg .b64 	%rd<53>;

	ld.param.u64 	%rd7, [_Z11naiveMatMulPKfS0_Pfiii_param_0];
	ld.param.u64 	%rd8, [_Z11naiveMatMulPKfS0_Pfiii_param_1];
	ld.param.u64 	%rd6, [_Z11naiveMatMulPKfS0_Pfiii_param_2];
	ld.param.u32 	%r20, [_Z11naiveMatMulPKfS0_Pfiii_param_3];
	ld.param.u32 	%r18, [_Z11naiveMatMulPKfS0_Pfiii_param_4];
	ld.param.u32 	%r19, [_Z11naiveMatMulPKfS0_Pfiii_param_5];
	cvta.to.global.u64 	%rd1, %rd8;
	cvta.to.global.u64 	%rd2, %rd7;
	mov.u32 	%r21, %ctaid.y;
	mov.u32 	%r22, %ntid.y;
	mov.u32 	%r23, %tid.y;
	mad.lo.s32 	%r1, %r21, %r22, %r23;
	mov.u32 	%r24, %ctaid.x;
	mov.u32 	%r25, %ntid.x;
	mov.u32 	%r26, %tid.x;
	mad.lo.s32 	%r2, %r24, %r25, %r26;
	setp.ge.s32 	%p1, %r1, %r20;
	setp.ge.s32 	%p2, %r2, %r19;
	or.pred  	%p3, %p1, %p2;
	@%p3 bra 	$L__BB0_14;
	setp.lt.s32 	%p4, %r18, 1;
	mov.f32 	%f82, 0f00000000;
	@%p4 bra 	$L__BB0_13;
	mul.lo.s32 	%r3, %r18, %r1;
	and.b32  	%r4, %r18, 7;
	setp.lt.u32 	%p5, %r18, 8;
	mov.f32 	%f82, 0f00000000;
	mov.b32 	%r39, 0;
	@%p5 bra 	$L__BB0_5;
	and.b32  	%r39, %r18, 2147483640;
	neg.s32 	%r37, %r39;
	shl.b32 	%r7, %r19, 3;
	mul.wide.u32 	%rd9, %r3, 4;
	add.s64 	%rd10, %rd9, %rd2;
	add.s64 	%rd52, %rd10, 16;
	mov.f32 	%f82, 0f00000000;
	mul.wide.s32 	%rd13, %r19, 4;
	mov.u32 	%r36, %r2;
$L__BB0_4:
	.pragma "nounroll";
	ld.global.f32 	%f17, [%rd52+-16];
	mul.wide.s32 	%rd11, %r36, 4;
	add.s64 	%rd12, %rd1, %rd11;
	ld.global.f32 	%f18, [%rd12];
	add.f32 	%f19, %f17, %f18;
	add.f32 	%f20, %f82, %f19;
	ld.global.f32 	%f21, [%rd52+-12];
	add.s64 	%rd14, %rd12, %rd13;
	ld.global.f32 	%f22, [%rd14];
	add.f32 	%f23, %f21, %f22;
	add.f32 	%f24, %f20, %f23;
	ld.global.f32 	%f25, [%rd52+-8];
	add.s64 	%rd15, %rd14, %rd13;
	ld.global.f32 	%f26, [%rd15];
	add.f32 	%f27, %f25, %f26;
	add.f32 	%f28, %f24, %f27;
	ld.global.f32 	%f29, [%rd52+-4];
	add.s64 	%rd16, %rd15, %rd13;
	ld.global.f32 	%f30, [%rd16];
	add.f32 	%f31, %f29, %f30;
	add.f32 	%f32, %f28, %f31;
	ld.global.f32 	%f33, [%rd52];
	add.s64 	%rd17, %rd16, %rd13;
	ld.global.f32 	%f34, [%rd17];
	add.f32 	%f35, %f33, %f34;
	add.f32 	%f36, %f32, %f35;
	ld.global.f32 	%f37, [%rd52+4];
	add.s64 	%rd18, %rd17, %rd13;
	ld.global.f32 	%f38, [%rd18];
	add.f32 	%f39, %f37, %f38;
	add.f32 	%f40, %f36, %f39;
	ld.global.f32 	%f41, [%rd52+8];
	add.s64 	%rd19, %rd18, %rd13;
	ld.global.f32 	%f42, [%rd19];
	add.f32 	%f43, %f41, %f42;
	add.f32 	%f44, %f40, %f43;
	ld.global.f32 	%f45, [%rd52+12];
	add.s64 	%rd20, %rd19, %rd13;
	ld.global.f32 	%f46, [%rd20];
	add.f32 	%f47, %f45, %f46;
	add.f32 	%f82, %f44, %f47;
	add.s32 	%r37, %r37, 8;
	add.s32 	%r36, %r36, %r7;
	add.s64 	%rd52, %rd52, 32;
	setp.ne.s32 	%p6, %r37, 0;
	@%p6 bra 	$L__BB0_4;
$L__BB0_5:
	setp.eq.s32 	%p7, %r4, 0;
	@%p7 bra 	$L__BB0_13;
	and.b32  	%r13, %r18, 3;
	setp.lt.u32 	%p8, %r4, 4;
	@%p8 bra 	$L__BB0_8;
	add.s32 	%r28, %r39, %r3;
	mul.wide.u32 	%rd21, %r28, 4;
	add.s64 	%rd22, %rd2, %rd21;
	ld.global.f32 	%f49, [%rd22];
	mad.lo.s32 	%r29, %r39, %r19, %r2;
	mul.wide.s32 	%rd23, %r29, 4;
	add.s64 	%rd24, %rd1, %rd23;
	ld.global.f32 	%f50, [%rd24];
	add.f32 	%f51, %f49, %f50;
	add.f32 	%f52, %f82, %f51;
	cvt.u64.u32 	%rd25, %r3;
	cvt.u64.u32 	%rd26, %r39;
	add.s64 	%rd27, %rd26, %rd25;
	shl.b64 	%rd28, %rd27, 2;
	add.s64 	%rd29, %rd2, %rd28;
	ld.global.f32 	%f53, [%rd29+4];
	mul.wide.s32 	%rd30, %r19, 4;
	add.s64 	%rd31, %rd24, %rd30;
	ld.global.f32 	%f54, [%rd31];
	add.f32 	%f55, %f53, %f54;
	add.f32 	%f56, %f52, %f55;
	ld.global.f32 	%f57, [%rd29+8];
	add.s64 	%rd32, %rd31, %rd30;
	ld.global.f32 	%f58, [%rd32];
	add.f32 	%f59, %f57, %f58;
	add.f32 	%f60, %f56, %f59;
	ld.global.f32 	%f61, [%rd29+12];
	add.s64 	%rd33, %rd32, %rd30;
	ld.global.f32 	%f62, [%rd33];
	add.f32 	%f63, %f61, %f62;
	add.f32 	%f82, %f60, %f63;
	add.s32 	%r39, %r39, 4;
$L__BB0_8:
	setp.eq.s32 	%p9, %r13, 0;
	@%p9 bra 	$L__BB0_13;
	setp.eq.s32 	%p10, %r13, 1;
	@%p10 bra 	$L__BB0_11;
	add.s32 	%r30, %r39, %r3;
	mul.wide.u32 	%rd34, %r30, 4;
	add.s64 	%rd35, %rd2, %rd34;
	ld.global.f32 	%f65, [%rd35];
	mad.lo.s32 	%r31, %r39, %r19, %r2;
	mul.wide.s32 	%rd36, %r31, 4;
	add.s64 	%rd37, %rd1, %rd36;
	ld.global.f32 	%f66, [%rd37];
	add.f32 	%f67, %f65, %f66;
	add.f32 	%f68, %f82, %f67;
	cvt.u64.u32 	%rd38, %r3;
	cvt.u64.u32 	%rd39, %r39;
	add.s64 	%rd40, %rd39, %rd38;
	shl.b64 	%rd41, %rd40, 2;
	add.s64 	%rd42, %rd2, %rd41;
	ld.global.f32 	%f69, [%rd42+4];
	mul.wide.s32 	%rd43, %r19, 4;
	add.s64 	%rd44, %rd37, %rd43;
	ld.global.f32 	%f70, [%rd44];
	add.f32 	%f71, %f69, %f70;
	add.f32 	%f82, %f68, %f71;
	add.s32 	%r39, %r39, 2;
$L__BB0_11:
	and.b32  	%r32, %r18, 1;
	setp.eq.b32 	%p11, %r32, 1;
	not.pred 	%p12, %p11;
	@%p12 bra 	$L__BB0_13;
	add.s32 	%r33, %r39, %r3;
	mul.wide.u32 	%rd45, %r33, 4;
	add.s64 	%rd46, %rd2, %rd45;
	ld.global.f32 	%f72, [%rd46];
	mad.lo.s32 	%r34, %r39, %r19, %r2;
	mul.wide.s32 	%rd47, %r34, 4;
	add.s64 	%rd48, %rd1, %rd47;
	ld.global.f32 	%f73, [%rd48];
	add.f32 	%f74, %f72, %f73;
	add.f32 	%f82, %f82, %f74;
$L__BB0_13:
	mad.lo.s32 	%r35, %r19, %r1, %r2;
	cvta.to.global.u64 	%rd49, %rd6;
	mul.wide.s32 	%rd50, %r35, 4;
	add.s64 	%rd51, %rd49, %rd50;
	st.global.f32 	[%rd51], %f82;
$L__BB0_14:
	ret;

}


// ===== COMPILED SASS (sm_100) =====

	.target	sm_100

	.elftype	@"ET_EXEC"


//--------------------- .note.nv.tkinfo           --------------------------
	.section	.note.nv.tkinfo,"",@"SHT_NOTE"
	.sectionflags	@"SHF_NOTE_NV_TKINFO"
	.tkinfo
        /*0018*/ 	.word	0x00000002
        /*0030*/ 	.string	""
        /*0030*/ 	.string	"ptxas"
        /*0030*/ 	.string	"Cuda compilation tools, release 13.0, V13.0.88"
        /*0030*/ 	.string	"Build cuda_13.0.r13.0/compiler.36424714_0"
        /*0030*/ 	.string	"-arch sm_100 -m 64 "



//--------------------- .note.nv.cuinfo           --------------------------
	.section	.note.nv.cuinfo,"",@"SHT_NOTE"
	.sectionflags	@"SHF_NOTE_NV_CUINFO"
        /*0018*/ 	.short	0x0002
        /*001a*/ 	.short	0x0064
        /*001c*/ 	.short	0x0082
	.zero		2


//--------------------- .nv.info                  --------------------------
	.section	.nv.info,"",@"SHT_CUDA_INFO"
	.align	4


	//----- nvinfo : EIATTR_REGCOUNT
	.align		4
        /*0000*/ 	.byte	0x04, 0x2f
        /*0002*/ 	.short	(.L_1 - .L_0)
	.align		4
.L_0:
        /*0004*/ 	.word	index@(_Z11naiveMatMulPKfS0_Pfiii)
        /*0008*/ 	.word	0x00000020


	//----- nvinfo : EIATTR_FRAME_SIZE
	.align		4
.L_1:
        /*000c*/ 	.byte	0x04, 0x11
        /*000e*/ 	.short	(.L_3 - .L_2)
	.align		4
.L_2:
        /*0010*/ 	.word	index@(_Z11naiveMatMulPKfS0_Pfiii)
        /*0014*/ 	.word	0x00000000


	//----- nvinfo : EIATTR_MIN_STACK_SIZE
	.align		4
.L_3:
        /*0018*/ 	.byte	0x04, 0x12
        /*001a*/ 	.short	(.L_5 - .L_4)
	.align		4
.L_4:
        /*001c*/ 	.word	index@(_Z11naiveMatMulPKfS0_Pfiii)
        /*0020*/ 	.word	0x00000000
.L_5:


//--------------------- .nv.compat                --------------------------
	.section	.nv.compat,"",@"SHT_CUDA_COMPAT_INFO"
	.align	4
        /*0000*/ 	.byte	0x02, 0x09, 0x00, 0x00, 0x02, 0x02, 0x01, 0x00, 0x02, 0x05, 0x05, 0x00, 0x03, 0x07, 0x01, 0x01
        /*0010*/ 	.byte	0x02, 0x03, 0x00, 0x00, 0x02, 0x06, 0x01, 0x00, 0x04, 0x0b, 0x08, 0x00, 0x09, 0x00, 0x00, 0x00
        /*0020*/ 	.byte	0x00, 0x00, 0x00, 0x00


//--------------------- .nv.info._Z11naiveMatMulPKfS0_Pfiii --------------------------
	.section	.nv.info._Z11naiveMatMulPKfS0_Pfiii,"",@"SHT_CUDA_INFO"
	.sectionflags	@""
	.align	4


	//----- nvinfo : EIATTR_CUDA_API_VERSION
	.align		4
        /*0000*/ 	.byte	0x04, 0x37
        /*0002*/ 	.short	(.L_7 - .L_6)
.L_6:
        /*0004*/ 	.word	0x00000082


	//----- nvinfo : EIATTR_KPARAM_INFO
	.align		4
.L_7:
        /*0008*/ 	.byte	0x04, 0x17
        /*000a*/ 	.short	(.L_9 - .L_8)
.L_8:
        /*000c*/ 	.word	0x00000000
        /*0010*/ 	.short	0x0005
        /*0012*/ 	.short	0x0020
        /*0014*/ 	.byte	0x00, 0xf0, 0x11, 0x00


	//----- nvinfo : EIATTR_KPARAM_INFO
	.align		4
.L_9:
        /*0018*/ 	.byte	0x04, 0x17
        /*001a*/ 	.short	(.L_11 - .L_10)
.L_10:
        /*001c*/ 	.word	0x00000000
        /*0020*/ 	.short	0x0004
        /*0022*/ 	.short	0x001c
        /*0024*/ 	.byte	0x00, 0xf0, 0x11, 0x00


	//----- nvinfo : EIATTR_KPARAM_INFO
	.align		4
.L_11:
        /*0028*/ 	.byte	0x04, 0x17
        /*002a*/ 	.short	(.L_13 - .L_12)
.L_12:
        /*002c*/ 	.word	0x00000000
        /*0030*/ 	.short	0x0003
        /*0032*/ 	.short	0x0018
        /*0034*/ 	.byte	0x00, 0xf0, 0x11, 0x00


	//----- nvinfo : EIATTR_KPARAM_INFO
	.align		4
.L_13:
        /*0038*/ 	.byte	0x04, 0x17
        /*003a*/ 	.short	(.L_15 - .L_14)
.L_14:
        /*003c*/ 	.word	0x00000000
        /*0040*/ 	.short	0x0002
        /*0042*/ 	.short	0x0010
        /*0044*/ 	.byte	0x00, 0xf5, 0x21, 0x00


	//----- nvinfo : EIATTR_KPARAM_INFO
	.align		4
.L_15:
        /*0048*/ 	.byte	0x04, 0x17
        /*004a*/ 	.short	(.L_17 - .L_16)
.L_16:
        /*004c*/ 	.word	0x00000000
        /*0050*/ 	.short	0x0001
        /*0052*/ 	.short	0x0008
        /*0054*/ 	.byte	0x00, 0xf5, 0x21, 0x00


	//----- nvinfo : EIATTR_KPARAM_INFO
	.align		4
.L_17:
        /*0058*/ 	.byte	0x04, 0x17
        /*005a*/ 	.short	(.L_19 - .L_18)
.L_18:
        /*005c*/ 	.word	0x00000000
        /*0060*/ 	.short	0x0000
        /*0062*/ 	.short	0x0000
        /*0064*/ 	.byte	0x00, 0xf5, 0x21, 0x00


	//----- nvinfo : EIATTR_SPARSE_MMA_MASK
	.align		4
.L_19:
        /*0068*/ 	.byte	0x03, 0x50
        /*006a*/ 	.short	0x0000


	//----- nvinfo : EIATTR_MAXREG_COUNT
	.align		4
        /*006c*/ 	.byte	0x03, 0x1b
        /*006e*/ 	.short	0x00ff


	//----- nvinfo : EIATTR_MERCURY_ISA_VERSION
	.align		4
        /*0070*/ 	.byte	0x03, 0x5f
        /*0072*/ 	.short	0x0101


	//----- nvinfo : EIATTR_VRC_CTA_INIT_COUNT
	.align		4
        /*0074*/ 	.byte	0x02, 0x4a
	.zero		1
	.zero		1


	//----- nvinfo : EIATTR_EXIT_INSTR_OFFSETS
	.align		4
        /*0078*/ 	.byte	0x04, 0x1c
        /*007a*/ 	.short	(.L_21 - .L_20)


	//   ....[0]....
.L_20:
        /*007c*/ 	.word	0x000000d0


	//   ....[1]....
        /*0080*/ 	.word	0x000009e0


	//----- nvinfo : EIATTR_CBANK_PARAM_SIZE
	.align		4
.L_21:
        /*0084*/ 	.byte	0x03, 0x19
        /*0086*/ 	.short	0x0024


	//----- nvinfo : EIATTR_PARAM_CBANK
	.align		4
        /*0088*/ 	.byte	0x04, 0x0a
        /*008a*/ 	.short	(.L_23 - .L_22)
	.align		4
.L_22:
        /*008c*/ 	.word	index@(.nv.constant0._Z11naiveMatMulPKfS0_Pfiii)
        /*0090*/ 	.short	0x0380
        /*0092*/ 	.short	0x0024


	//----- nvinfo : EIATTR_SW_WAR
	.align		4
.L_23:
        /*0094*/ 	.byte	0x04, 0x36
        /*0096*/ 	.short	(.L_25 - .L_24)
.L_24:
        /*0098*/ 	.word	0x00000008
.L_25:


//--------------------- .nv.callgraph             --------------------------
	.section	.nv.callgraph,"",@"SHT_CUDA_CALLGRAPH"
	.align	4
	.sectionentsize	8
	.align		4
        /*0000*/ 	.word	0x00000000
	.align		4
        /*0004*/ 	.word	0xffffffff
	.align		4
        /*0008*/ 	.word	0x00000000
	.align		4
        /*000c*/ 	.word	0xfffffffe
	.align		4
        /*0010*/ 	.word	0x00000000
	.align		4
        /*0014*/ 	.word	0xfffffffd
	.align		4
        /*0018*/ 	.word	0x00000000
	.align		4
        /*001c*/ 	.word	0xfffffffc


//--------------------- .text._Z11naiveMatMulPKfS0_Pfiii --------------------------
	.section	.text._Z11naiveMatMulPKfS0_Pfiii,"ax",@progbits
	.align	128
        .global         _Z11naiveMatMulPKfS0_Pfiii
        .type           _Z11naiveMatMulPKfS0_Pfiii,@function
        .size           _Z11naiveMatMulPKfS0_Pfiii,(.L_x_6 - _Z11naiveMatMulPKfS0_Pfiii)
        .other          _Z11naiveMatMulPKfS0_Pfiii,@"STO_CUDA_ENTRY STV_DEFAULT"
_Z11naiveMatMulPKfS0_Pfiii:
.text._Z11naiveMatMulPKfS0_Pfiii:
[----:B------:R-:W-:Y:S01]  /*0000*/  LDC R1, c[0x0][0x37c] ;  /* 0x0000df00ff017b82 */ /* 0x000fe20000000800 */
[----:B------:R-:W0:Y:S07]  /*0010*/  S2R R5, SR_TID.X ;  /* 0x0000000000057919 */ /* 0x000e2e0000002100 */
[----:B------:R-:W1:Y:S01]  /*0020*/  LDC R14, c[0x0][0x364] ;  /* 0x0000d900ff0e7b82 */ /* 0x000e620000000800 */
[----:B------:R-:W2:Y:S01]  /*0030*/  LDCU UR6, c[0x0][0x398] ;  /* 0x00007300ff0677ac */ /* 0x000ea20008000800 */
[----:B------:R-:W1:Y:S06]  /*0040*/  S2R R3, SR_TID.Y ;  /* 0x0000000000037919 */ /* 0x000e6c0000002200 */
[----:B------:R-:W0:Y:S08]  /*0050*/  S2UR UR5, SR_CTAID.X ;  /* 0x00000000000579c3 */ /* 0x000e300000002500 */
[----:B------:R-:W0:Y:S08]  /*0060*/  LDC R0, c[0x0][0x360] ;  /* 0x0000d800ff007b82 */ /* 0x000e300000000800 */
[----:B------:R-:W1:Y:S08]  /*0070*/  S2UR UR4, SR_CTAID.Y ;  /* 0x00000000000479c3 */ /* 0x000e700000002600 */
[----:B------:R-:W3:Y:S01]  /*0080*/  LDC R15, c[0x0][0x3a0] ;  /* 0x0000e800ff0f7b82 */ /* 0x000ee20000000800 */
[----:B0-----:R-:W-:-:S02]  /*0090*/  IMAD R0, R0, UR5, R5 ;  /* 0x0000000500007c24 */ /* 0x001fc4000f8e0205 */
[----:B-1----:R-:W-:-:S03]  /*00a0*/  IMAD R14, R14, UR4, R3 ;  /* 0x000000040e0e7c24 */ /* 0x002fc6000f8e0203 */
[----:B---3--:R-:W-:-:S04]  /*00b0*/  ISETP.GE.AND P0, PT, R0, R15, PT ;  /* 0x0000000f0000720c */ /* 0x008fc80003f06270 */
[----:B--2---:R-:W-:-:S13]  /*00c0*/  ISETP.GE.OR P0, PT, R14, UR6, P0 ;  /* 0x000000060e007c0c */ /* 0x004fda0008706670 */
[----:B------:R-:W-:Y:S05]  /*00d0*/  @P0 EXIT ;  /* 0x000000000000094d */ /* 0x000fea0003800000 */
[----:B------:R-:W0:Y:S01]  /*00e0*/  LDCU UR5, c[0x0][0x39c] ;  /* 0x00007380ff0577ac */ /* 0x000e220008000800 */
[----:B------:R-:W-:Y:S01]  /*00f0*/  HFMA2 R24, -RZ, RZ, 0, 0 ;  /* 0x00000000ff187431 */ /* 0x000fe200000001ff */
[----:B------:R-:W1:Y:S01]  /*0100*/  LDCU.64 UR8, c[0x0][0x358] ;  /* 0x00006b00ff0877ac */ /* 0x000e620008000a00 */
[----:B0-----:R-:W-:-:S09]  /*0110*/  UISETP.GE.AND UP0, UPT, UR5, 0x1, UPT ;  /* 0x000000010500788c */ /* 0x001fd2000bf06270 */
[----:B-1----:R-:W-:Y:S05]  /*0120*/  BRA.U !UP0, `(.L_x_0) ;  /* 0x00000009081c7547 */ /* 0x002fea000b800000 */
[----:B------:R-:W-:Y:S02]  /*0130*/  UISETP.GE.U32.AND UP1, UPT, UR5, 0x8, UPT ;  /* 0x000000080500788c */ /* 0x000fe4000bf26070 */
[----:B------:R-:W-:Y:S01]  /*0140*/  IMAD R17, R14, UR5, RZ ;  /* 0x000000050e117c24 */ /* 0x000fe2000f8e02ff */
[----:B------:R-:W-:Y:S01]  /*0150*/  ULOP3.LUT UR6, UR5, 0x7, URZ, 0xc0, !UPT ;  /* 0x0000000705067892 */ /* 0x000fe2000f8ec0ff */
[----:B------:R-:W-:Y:S01]  /*0160*/  MOV R24, RZ ;  /* 0x000000ff00187202 */ /* 0x000fe20000000f00 */
[----:B------:R-:W-:Y:S02]  /*0170*/  UMOV UR4, URZ ;  /* 0x000000ff00047c82 */ /* 0x000fe40008000000 */
[----:B------:R-:W-:Y:S02]  /*0180*/  UISETP.NE.AND UP0, UPT, UR6, URZ, UPT ;  /* 0x000000ff0600728c */ /* 0x000fe4000bf05270 */
[----:B------:R-:W-:Y:S09]  /*0190*/  BRA.U !UP1, `(.L_x_1) ;  /* 0x0000000109dc7547 */ /* 0x000ff2000b800000 */
[----:B------:R-:W0:Y:S01]  /*01a0*/  LDC.64 R2, c[0x0][0x380] ;  /* 0x0000e000ff027b82 */ /* 0x000e220000000a00 */
[----:B------:R-:W-:Y:S01]  /*01b0*/  ULOP3.LUT UR4, UR5, 0x7ffffff8, URZ, 0xc0, !UPT ;  /* 0x7ffffff805047892 */ /* 0x000fe2000f8ec0ff */
[----:B------:R-:W-:Y:S02]  /*01c0*/  MOV R24, RZ ;  /* 0x000000ff00187202 */ /* 0x000fe40000000f00 */
[----:B------:R-:W-:Y:S01]  /*01d0*/  MOV R16, R0 ;  /* 0x0000000000107202 */ /* 0x000fe20000000f00 */
[----:B------:R-:W-:Y:S01]  /*01e0*/  UIADD3 UR7, UPT, UPT, -UR4, URZ, URZ ;  /* 0x000000ff04077290 */ /* 0x000fe2000fffe1ff */
[----:B0-----:R-:W-:-:S03]  /*01f0*/  IMAD.WIDE.U32 R2, R17, 0x4, R2 ;  /* 0x0000000411027825 */ /* 0x001fc600078e0002 */
[----:B------:R-:W-:-:S04]  /*0200*/  IADD3 R2, P0, PT, R2, 0x10, RZ ;  /* 0x0000001002027810 */ /* 0x000fc80007f1e0ff */
[----:B------:R-:W-:-:S09]  /*0210*/  IADD3.X R3, PT, PT, RZ, R3, RZ, P0, !PT ;  /* 0x00000003ff037210 */ /* 0x000fd200007fe4ff */
.L_x_2:
[----:B------:R-:W0:Y:S01]  /*0220*/  LDC.64 R10, c[0x0][0x388] ;  /* 0x0000e200ff0a7b82 */ /* 0x000e220000000a00 */
[----:B------:R-:W2:Y:S04]  /*0230*/  LDG.E R18, desc[UR8][R2.64+-0x10] ;  /* 0xfffff00802127981 */ /* 0x000ea8000c1e1900 */
[----:B------:R-:W3:Y:S04]  /*0240*/  LDG.E R23, desc[UR8][R2.64+-0xc] ;  /* 0xfffff40802177981 */ /* 0x000ee8000c1e1900 */
[----:B------:R-:W4:Y:S04]  /*0250*/  LDG.E R21, desc[UR8][R2.64+-0x8] ;  /* 0xfffff80802157981 */ /* 0x000f28000c1e1900 */
[----:B------:R-:W5:Y:S04]  /*0260*/  LDG.E R25, desc[UR8][R2.64+-0x4] ;  /* 0xfffffc0802197981 */ /* 0x000f68000c1e1900 */
[----:B------:R-:W5:Y:S01]  /*0270*/  LDG.E R27, desc[UR8][R2.64] ;  /* 0x00000008021b7981 */ /* 0x000f62000c1e1900 */
[----:B0-----:R-:W-:-:S05]  /*0280*/  IMAD.WIDE R10, R16, 0x4, R10 ;  /* 0x00000004100a7825 */ /* 0x001fca00078e020a */
[----:B------:R0:W2:Y:S01]  /*0290*/  LDG.E R19, desc[UR8][R10.64] ;  /* 0x000000080a137981 */ /* 0x0000a2000c1e1900 */
[----:B------:R-:W-:-:S05]  /*02a0*/  IMAD.WIDE R12, R15, 0x4, R10 ;  /* 0x000000040f0c7825 */ /* 0x000fca00078e020a */
[----:B------:R1:W3:Y:S01]  /*02b0*/  LDG.E R22, desc[UR8][R12.64] ;  /* 0x000000080c167981 */ /* 0x0002e2000c1e1900 */
[----:B------:R-:W-:-:S05]  /*02c0*/  IMAD.WIDE R28, R15, 0x4, R12 ;  /* 0x000000040f1c7825 */ /* 0x000fca00078e020c */
[----:B------:R-:W4:Y:S01]  /*02d0*/  LDG.E R20, desc[UR8][R28.64] ;  /* 0x000000081c147981 */ /* 0x000f22000c1e1900 */
[----:B------:R-:W-:-:S04]  /*02e0*/  IMAD.WIDE R6, R15, 0x4, R28 ;  /* 0x000000040f067825 */ /* 0x000fc800078e021c */
[C---:B------:R-:W-:Y:S02]  /*02f0*/  IMAD.WIDE R4, R15.reuse, 0x4, R6 ;  /* 0x000000040f047825 */ /* 0x040fe400078e0206 */
[----:B------:R-:W5:Y:S02]  /*0300*/  LDG.E R6, desc[UR8][R6.64] ;  /* 0x0000000806067981 */ /* 0x000f64000c1e1900 */
[C---:B------:R-:W-:Y:S02]  /*0310*/  IMAD.WIDE R8, R15.reuse, 0x4, R4 ;  /* 0x000000040f087825 */ /* 0x040fe400078e0204 */
[----:B------:R-:W5:Y:S04]  /*0320*/  LDG.E R29, desc[UR8][R2.64+0x8] ;  /* 0x00000808021d7981 */ /* 0x000f68000c1e1900 */
[----:B------:R-:W5:Y:S01]  /*0330*/  LDG.E R4, desc[UR8][R4.64] ;  /* 0x0000000804047981 */ /* 0x000f62000c1e1900 */
[----:B0-----:R-:W-:-:S03]  /*0340*/  IMAD.WIDE R10, R15, 0x4, R8 ;  /* 0x000000040f0a7825 */ /* 0x001fc600078e0208 */
[----:B------:R-:W5:Y:S01]  /*0350*/  LDG.E R26, desc[UR8][R8.64] ;  /* 0x00000008081a7981 */ /* 0x000f62000c1e1900 */
[----:B-1----:R-:W-:-:S03]  /*0360*/  IMAD.WIDE R12, R15, 0x4, R10 ;  /* 0x000000040f0c7825 */ /* 0x002fc600078e020a */
[----:B------:R-:W5:Y:S04]  /*0370*/  LDG.E R28, desc[UR8][R10.64] ;  /* 0x000000080a1c7981 */ /* 0x000f68000c1e1900 */
[----:B------:R-:W5:Y:S04]  /*0380*/  LDG.E R5, desc[UR8][R2.64+0x4] ;  /* 0x0000040802057981 */ /* 0x000f68000c1e1900 */
[----:B------:R-:W5:Y:S04]  /*0390*/  LDG.E R12, desc[UR8][R12.64] ;  /* 0x000000080c0c7981 */ /* 0x000f68000c1e1900 */
[----:B------:R0:W5:Y:S01]  /*03a0*/  LDG.E R7, desc[UR8][R2.64+0xc] ;  /* 0x00000c0802077981 */ /* 0x000162000c1e1900 */
[----:B------:R-:W-:-:S04]  /*03b0*/  UIADD3 UR7, UPT, UPT, UR7, 0x8, URZ ;  /* 0x0000000807077890 */ /* 0x000fc8000fffe0ff */
[----:B------:R-:W-:Y:S01]  /*03c0*/  UISETP.NE.AND UP1, UPT, UR7, URZ, UPT ;  /* 0x000000ff0700728c */ /* 0x000fe2000bf25270 */
[----:B------:R-:W-:Y:S02]  /*03d0*/  LEA R16, R15, R16, 0x3 ;  /* 0x000000100f107211 */ /* 0x000fe400078e18ff */
[----:B0-----:R-:W-:-:S04]  /*03e0*/  IADD3 R2, P0, PT, R2, 0x20, RZ ;  /* 0x0000002002027810 */ /* 0x001fc80007f1e0ff */
[----:B------:R-:W-:Y:S01]  /*03f0*/  IADD3.X R3, PT, PT, RZ, R3, RZ, P0, !PT ;  /* 0x00000003ff037210 */ /* 0x000fe200007fe4ff */
[----:B--2---:R-:W-:-:S04]  /*0400*/  FADD R19, R18, R19 ;  /* 0x0000001312137221 */ /* 0x004fc80000000000 */
[----:B------:R-:W-:Y:S01]  /*0410*/  FADD R19, R19, R24 ;  /* 0x0000001813137221 */ /* 0x000fe20000000000 */
[----:B---3--:R-:W-:-:S04]  /*0420*/  FADD R22, R23, R22 ;  /* 0x0000001617167221 */ /* 0x008fc80000000000 */
[----:B------:R-:W-:Y:S01]  /*0430*/  FADD R19, R19, R22 ;  /* 0x0000001613137221 */ /* 0x000fe20000000000 */
[----:B----4-:R-:W-:-:S04]  /*0440*/  FADD R20, R21, R20 ;  /* 0x0000001415147221 */ /* 0x010fc80000000000 */
[----:B------:R-:W-:Y:S01]  /*0450*/  FADD R19, R19, R20 ;  /* 0x0000001413137221 */ /* 0x000fe20000000000 */
[----:B-----5:R-:W-:-:S04]  /*0460*/  FADD R6, R25, R6 ;  /* 0x0000000619067221 */ /* 0x020fc80000000000 */
[----:B------:R-:W-:Y:S01]  /*0470*/  FADD R6, R19, R6 ;  /* 0x0000000613067221 */ /* 0x000fe20000000000 */
[----:B------:R-:W-:-:S04]  /*0480*/  FADD R27, R27, R4 ;  /* 0x000000041b1b7221 */ /* 0x000fc80000000000 */
[----:B------:R-:W-:Y:S01]  /*0490*/  FADD R6, R6, R27 ;  /* 0x0000001b06067221 */ /* 0x000fe20000000000 */
[----:B------:R-:W-:Y:S01]  /*04a0*/  FADD R28, R29, R28 ;  /* 0x0000001c1d1c7221 */ /* 0x000fe20000000000 */
[----:B------:R-:W-:-:S04]  /*04b0*/  FADD R5, R5, R26 ;  /* 0x0000001a05057221 */ /* 0x000fc80000000000 */
[----:B------:R-:W-:-:S04]  /*04c0*/  FADD R5, R6, R5 ;  /* 0x0000000506057221 */ /* 0x000fc80000000000 */
[----:B------:R-:W-:Y:S01]  /*04d0*/  FADD R5, R5, R28 ;  /* 0x0000001c05057221 */ /* 0x000fe20000000000 */
[----:B------:R-:W-:-:S04]  /*04e0*/  FADD R12, R7, R12 ;  /* 0x0000000c070c7221 */ /* 0x000fc80000000000 */
[----:B------:R-:W-:Y:S01]  /*04f0*/  FADD R24, R5, R12 ;  /* 0x0000000c05187221 */ /* 0x000fe20000000000 */
[----:B------:R-:W-:Y:S06]  /*0500*/  BRA.U UP1, `(.L_x_2) ;  /* 0xfffffffd01447547 */ /* 0x000fec000b83ffff */
.L_x_1:
[----:B------:R-:W-:Y:S05]  /*0510*/  BRA.U !UP0, `(.L_x_0) ;  /* 0x0000000508207547 */ /* 0x000fea000b800000 */
[----:B------:R-:W-:Y:S02]  /*0520*/  UISETP.GE.U32.AND UP0, UPT, UR6, 0x4, UPT ;  /* 0x000000040600788c */ /* 0x000fe4000bf06070 */
[----:B------:R-:W-:-:S04]  /*0530*/  ULOP3.LUT UR7, UR5, 0x3, URZ, 0xc0, !UPT ;  /* 0x0000000305077892 */ /* 0x000fc8000f8ec0ff */
[----:B------:R-:W-:-:S03]  /*0540*/  UISETP.NE.AND UP1, UPT, UR7, URZ, UPT ;  /* 0x000000ff0700728c */ /* 0x000fc6000bf25270 */
[----:B------:R-:W-:Y:S08]  /*0550*/  BRA.U !UP0, `(.L_x_3) ;  /* 0x00000001087c7547 */ /* 0x000ff0000b800000 */
[----:B------:R-:W0:Y:S01]  /*0560*/  LDC.64 R8, c[0x0][0x388] ;  /* 0x0000e200ff087b82 */ /* 0x000e220000000a00 */
[----:B------:R-:W1:Y:S01]  /*0570*/  LDCU.64 UR10, c[0x0][0x380] ;  /* 0x00007000ff0a77ac */ /* 0x000e620008000a00 */
[----:B------:R-:W-:Y:S01]  /*0580*/  IMAD R5, R15, UR4, R0 ;  /* 0x000000040f057c24 */ /* 0x000fe2000f8e0200 */
[C---:B------:R-:W-:Y:S02]  /*0590*/  IADD3 R3, PT, PT, R17.reuse, UR4, RZ ;  /* 0x0000000411037c10 */ /* 0x040fe4000fffe0ff */
[----:B------:R-:W-:-:S03]  /*05a0*/  IADD3 R4, P0, PT, R17, UR4, RZ ;  /* 0x0000000411047c10 */ /* 0x000fc6000ff1e0ff */
[----:B------:R-:W2:Y:S01]  /*05b0*/  LDC.64 R6, c[0x0][0x380] ;  /* 0x0000e000ff067b82 */ /* 0x000ea20000000a00 */
[----:B0-----:R-:W-:-:S04]  /*05c0*/  IMAD.WIDE R8, R5, 0x4, R8 ;  /* 0x0000000405087825 */ /* 0x001fc800078e0208 */
[----:B------:R-:W-:Y:S02]  /*05d0*/  IMAD.WIDE R10, R15, 0x4, R8 ;  /* 0x000000040f0a7825 */ /* 0x000fe400078e0208 */
[----:B------:R-:W3:Y:S02]  /*05e0*/  LDG.E R9, desc[UR8][R8.64] ;  /* 0x0000000808097981 */ /* 0x000ee4000c1e1900 */
[----:B--2---:R-:W-:Y:S01]  /*05f0*/  IMAD.WIDE.U32 R6, R3, 0x4, R6 ;  /* 0x0000000403067825 */ /* 0x004fe200078e0006 */
[----:B------:R-:W-:Y:S02]  /*0600*/  IADD3.X R3, PT, PT, RZ, RZ, RZ, P0, !PT ;  /* 0x000000ffff037210 */ /* 0x000fe400007fe4ff */
[C---:B-1----:R-:W-:Y:S01]  /*0610*/  LEA R2, P0, R4.reuse, UR10, 0x2 ;  /* 0x0000000a04027c11 */ /* 0x042fe2000f8010ff */
[----:B------:R-:W-:Y:S02]  /*0620*/  IMAD.WIDE R12, R15, 0x4, R10 ;  /* 0x000000040f0c7825 */ /* 0x000fe400078e020a */
[----:B------:R-:W3:Y:S01]  /*0630*/  LDG.E R6, desc[UR8][R6.64] ;  /* 0x0000000806067981 */ /* 0x000ee2000c1e1900 */
[----:B------:R-:W-:-:S03]  /*0640*/  LEA.HI.X R3, R4, UR11, R3, 0x2, P0 ;  /* 0x0000000b04037c11 */ /* 0x000fc600080f1403 */
[----:B------:R-:W2:Y:S01]  /*0650*/  LDG.E R11, desc[UR8][R10.64] ;  /* 0x000000080a0b7981 */ /* 0x000ea2000c1e1900 */
[----:B------:R-:W-:-:S03]  /*0660*/  IMAD.WIDE R4, R15, 0x4, R12 ;  /* 0x000000040f047825 */ /* 0x000fc600078e020c */
[----:B------:R-:W2:Y:S04]  /*0670*/  LDG.E R16, desc[UR8][R2.64+0x4] ;  /* 0x0000040802107981 */ /* 0x000ea8000c1e1900 */
[----:B------:R-:W4:Y:S04]  /*0680*/  LDG.E R13, desc[UR8][R12.64] ;  /* 0x000000080c0d7981 */ /* 0x000f28000c1e1900 */
[----:B------:R-:W4:Y:S04]  /*0690*/  LDG.E R18, desc[UR8][R2.64+0x8] ;  /* 0x0000080802127981 */ /* 0x000f28000c1e1900 */
[----:B------:R-:W5:Y:S04]  /*06a0*/  LDG.E R20, desc[UR8][R2.64+0xc] ;  /* 0x00000c0802147981 */ /* 0x000f68000c1e1900 */
[----:B------:R-:W5:Y:S01]  /*06b0*/  LDG.E R5, desc[UR8][R4.64] ;  /* 0x0000000804057981 */ /* 0x000f62000c1e1900 */
[----:B------:R-:W-:Y:S01]  /*06c0*/  UIADD3 UR4, UPT, UPT, UR4, 0x4, URZ ;  /* 0x0000000404047890 */ /* 0x000fe2000fffe0ff */
[----:B---3--:R-:W-:-:S04]  /*06d0*/  FADD R19, R6, R9 ;  /* 0x0000000906137221 */ /* 0x008fc80000000000 */
[----:B------:R-:W-:Y:S01]  /*06e0*/  FADD R19, R24, R19 ;  /* 0x0000001318137221 */ /* 0x000fe20000000000 */
[----:B--2---:R-:W-:-:S04]  /*06f0*/  FADD R16, R16, R11 ;  /* 0x0000000b10107221 */ /* 0x004fc80000000000 */
[----:B------:R-:W-:Y:S01]  /*0700*/  FADD R16, R19, R16 ;  /* 0x0000001013107221 */ /* 0x000fe20000000000 */
[----:B----4-:R-:W-:-:S04]  /*0710*/  FADD R7, R18, R13 ;  /* 0x0000000d12077221 */ /* 0x010fc80000000000 */
[----:B------:R-:W-:Y:S01]  /*0720*/  FADD R7, R16, R7 ;  /* 0x0000000710077221 */ /* 0x000fe20000000000 */
[----:B-----5:R-:W-:-:S04]  /*0730*/  FADD R20, R20, R5 ;  /* 0x0000000514147221 */ /* 0x020fc80000000000 */
[----:B------:R-:W-:-:S07]  /*0740*/  FADD R24, R7, R20 ;  /* 0x0000001407187221 */ /* 0x000fce0000000000 */
.L_x_3:
[----:B------:R-:W-:Y:S05]  /*0750*/  BRA.U !UP1, `(.L_x_0) ;  /* 0x0000000109907547 */ /* 0x000fea000b800000 */
[----:B------:R-:W-:Y:S02]  /*0760*/  UISETP.NE.AND UP0, UPT, UR7, 0x1, UPT ;  /* 0x000000010700788c */ /* 0x000fe4000bf05270 */
[----:B------:R-:W-:-:S04]  /*0770*/  ULOP3.LUT UR5, UR5, 0x1, URZ, 0xc0, !UPT ;  /* 0x0000000105057892 */ /* 0x000fc8000f8ec0ff */
[----:B------:R-:W-:-:S03]  /*0780*/  UISETP.NE.U32.AND UP1, UPT, UR5, 0x1, UPT ;  /* 0x000000010500788c */ /* 0x000fc6000bf25070 */
[----:B------:R-:W-:Y:S08]  /*0790*/  BRA.U !UP0, `(.L_x_4) ;  /* 0x0000000108547547 */ /* 0x000ff0000b800000 */
[----:B------:R-:W0:Y:S01]  /*07a0*/  LDC.64 R2, c[0x0][0x380] ;  /* 0x0000e000ff027b82 */ /* 0x000e220000000a00 */
[----:B------:R-:W1:Y:S01]  /*07b0*/  LDCU.64 UR6, c[0x0][0x380] ;  /* 0x00007000ff0677ac */ /* 0x000e620008000a00 */
[----:B------:R-:W-:Y:S01]  /*07c0*/  IADD3 R5, PT, PT, R17, UR4, RZ ;  /* 0x0000000411057c10 */ /* 0x000fe2000fffe0ff */
[----:B------:R-:W-:Y:S01]  /*07d0*/  IMAD R9, R15, UR4, R0 ;  /* 0x000000040f097c24 */ /* 0x000fe2000f8e0200 */
[----:B------:R-:W-:-:S04]  /*07e0*/  IADD3 R8, P0, PT, R17, UR4, RZ ;  /* 0x0000000411087c10 */ /* 0x000fc8000ff1e0ff */
[----:B------:R-:W2:Y:S01]  /*07f0*/  LDC.64 R6, c[0x0][0x388] ;  /* 0x0000e200ff067b82 */ /* 0x000ea20000000a00 */
[----:B0-----:R-:W-:Y:S01]  /*0800*/  IMAD.WIDE.U32 R4, R5, 0x4, R2 ;  /* 0x0000000405047825 */ /* 0x001fe200078e0002 */
[----:B------:R-:W-:Y:S02]  /*0810*/  IADD3.X R3, PT, PT, RZ, RZ, RZ, P0, !PT ;  /* 0x000000ffff037210 */ /* 0x000fe400007fe4ff */
[----:B-1----:R-:W-:-:S03]  /*0820*/  LEA R2, P0, R8, UR6, 0x2 ;  /* 0x0000000608027c11 */ /* 0x002fc6000f8010ff */
[----:B------:R-:W3:Y:S01]  /*0830*/  LDG.E R4, desc[UR8][R4.64] ;  /* 0x0000000804047981 */ /* 0x000ee2000c1e1900 */
[----:B------:R-:W-:Y:S01]  /*0840*/  LEA.HI.X R3, R8, UR7, R3, 0x2, P0 ;  /* 0x0000000708037c11 */ /* 0x000fe200080f1403 */
[----:B--2---:R-:W-:-:S04]  /*0850*/  IMAD.WIDE R6, R9, 0x4, R6 ;  /* 0x0000000409067825 */ /* 0x004fc800078e0206 */
[----:B------:R-:W2:Y:S01]  /*0860*/  LDG.E R2, desc[UR8][R2.64+0x4] ;  /* 0x0000040802027981 */ /* 0x000ea2000c1e1900 */
[----:B------:R-:W-:-:S03]  /*0870*/  IMAD.WIDE R8, R15, 0x4, R6 ;  /* 0x000000040f087825 */ /* 0x000fc600078e0206 */
[----:B------:R-:W3:Y:S04]  /*0880*/  LDG.E R11, desc[UR8][R6.64] ;  /* 0x00000008060b7981 */ /* 0x000ee8000c1e1900 */
[----:B------:R-:W2:Y:S01]  /*0890*/  LDG.E R9, desc[UR8][R8.64] ;  /* 0x0000000808097981 */ /* 0x000ea2000c1e1900 */
[----:B------:R-:W-:Y:S01]  /*08a0*/  UIADD3 UR4, UPT, UPT, UR4, 0x2, URZ ;  /* 0x0000000204047890 */ /* 0x000fe2000fffe0ff */
[----:B---3--:R-:W-:-:S04]  /*08b0*/  FADD R11, R4, R11 ;  /* 0x0000000b040b7221 */ /* 0x008fc80000000000 */
[----:B------:R-:W-:Y:S01]  /*08c0*/  FADD R11, R24, R11 ;  /* 0x0000000b180b7221 */ /* 0x000fe20000000000 */
[----:B--2---:R-:W-:-:S04]  /*08d0*/  FADD R24, R2, R9 ;  /* 0x0000000902187221 */ /* 0x004fc80000000000 */
[----:B------:R-:W-:-:S07]  /*08e0*/  FADD R24, R11, R24 ;  /* 0x000000180b187221 */ /* 0x000fce0000000000 */
.L_x_4:
[----:B------:R-:W-:Y:S05]  /*08f0*/  BRA.U UP1, `(.L_x_0) ;  /* 0x0000000101287547 */ /* 0x000fea000b800000 */
[----:B------:R-:W0:Y:S01]  /*0900*/  LDC.64 R2, c[0x0][0x380] ;  /* 0x0000e000ff027b82 */ /* 0x000e220000000a00 */
[----:B------:R-:W-:Y:S01]  /*0910*/  IADD3 R17, PT, PT, R17, UR4, RZ ;  /* 0x0000000411117c10 */ /* 0x000fe2000fffe0ff */
[----:B------:R-:W-:-:S06]  /*0920*/  IMAD R7, R15, UR4, R0 ;  /* 0x000000040f077c24 */ /* 0x000fcc000f8e0200 */
[----:B------:R-:W1:Y:S01]  /*0930*/  LDC.64 R4, c[0x0][0x388] ;  /* 0x0000e200ff047b82 */ /* 0x000e620000000a00 */
[----:B0-----:R-:W-:-:S06]  /*0940*/  IMAD.WIDE.U32 R2, R17, 0x4, R2 ;  /* 0x0000000411027825 */ /* 0x001fcc00078e0002 */
[----:B------:R-:W2:Y:S01]  /*0950*/  LDG.E R2, desc[UR8][R2.64] ;  /* 0x0000000802027981 */ /* 0x000ea2000c1e1900 */
[----:B-1----:R-:W-:-:S06]  /*0960*/  IMAD.WIDE R4, R7, 0x4, R4 ;  /* 0x0000000407047825 */ /* 0x002fcc00078e0204 */
[----:B------:R-:W2:Y:S02]  /*0970*/  LDG.E R5, desc[UR8][R4.64] ;  /* 0x0000000804057981 */ /* 0x000ea4000c1e1900 */
[----:B--2---:R-:W-:-:S04]  /*0980*/  FADD R7, R2, R5 ;  /* 0x0000000502077221 */ /* 0x004fc80000000000 */
[----:B------:R-:W-:-:S07]  /*0990*/  FADD R24, R24, R7 ;  /* 0x0000000718187221 */ /* 0x000fce0000000000 */
.L_x_0:
[----:B------:R-:W0:Y:S01]  /*09a0*/  LDC.64 R2, c[0x0][0x390] ;  /* 0x0000e400ff027b82 */ /* 0x000e220000000a00 */
[----:B------:R-:W-:-:S04]  /*09b0*/  IMAD R15, R14, R15, R0 ;  /* 0x0000000f0e0f7224 */ /* 0x000fc800078e0200 */
[----:B0-----:R-:W-:-:S05]  /*09c0*/  IMAD.WIDE R2, R15, 0x4, R2 ;  /* 0x000000040f027825 */ /* 0x001fca00078e0202 */
[----:B------:R-:W-:Y:S01]  /*09d0*/  STG.E desc[UR8][R2.64], R24 ;  /* 0x0000001802007986 */ /* 0x000fe2000c101908 */
[----:B------:R-:W-:Y:S05]  /*09e0*/  EXIT ;  /* 0x000000000000794d */ /* 0x000fea0003800000 */
.L_x_5:
[----:B------:R-:W-:-:S00]  /*09f0*/  BRA `(.L_x_5) ;  /* 0xfffffffc00fc7947 */ /* 0x000fc0000383ffff */
[----:B------:R-:W-:-:S00]  /*0a00*/  NOP ;  /* 0x0000000000007918 */ /* 0x000fc00000000000 */
[----:B------:R-:W-:-:S00]  /*0a10*/  NOP ;  /* 0x0000000000007918 */ /* 0x000fc00000000000 */
[----:B------:R-:W-:-:S00]  /*0a20*/  NOP ;  /* 0x0000000000007918 */ /* 0x000fc00000000000 */
[----:B------:R-:W-:-:S00]  /*0a30*/  NOP ;  /* 0x0000000000007918 */ /* 0x000fc00000000000 */
[----:B------:R-:W-:-:S00]  /*0a40*/  NOP ;  /* 0x0000000000007918 */ /* 0x000fc00000000000 */
[----:B------:R-:W-:-:S00]  /*0a50*/  NOP ;  /* 0x0000000000007918 */ /* 0x000fc00000000000 */
[----:B------:R-:W-:-:S00]  /*0a60*/  NOP ;  /* 0x0000000000007918 */ /* 0x000fc00000000000 */
[----:B------:R-:W-:-:S00]  /*0a70*/  NOP ;  /* 0x0000000000007918 */ /* 0x000fc00000000000 */
.L_x_6:


//--------------------- .nv.shared.reserved.0     --------------------------
	.section	.nv.shared.reserved.0,"aw",@nobits
	.weak		__nv_reservedSMEM_offset_0_alias
	.size		__nv_reservedSMEM_offset_0_alias, 0, 64
	.other		__nv_reservedSMEM_offset_0_alias,@"STO_CUDA_RESERVED_SHARED STV_DEFAULT"
__nv_reservedSMEM_offset_0_alias:
	.zero		0
	.zero		64


//--------------------- .nv.constant0._Z11naiveMatMulPKfS0_Pfiii --------------------------
	.section	.nv.constant0._Z11naiveMatMulPKfS0_Pfiii,"a",@progbits
	.sectionflags	@""
	.align	4
.nv.constant0._Z11naiveMatMulPKfS0_Pfiii:
	.zero		932


//--------------------- SYMBOLS --------------------------

	.type		.nv.reservedSmem.offset0,@object
	.size		.nv.reservedSmem.offset0,0x4
